//
// Generated by NVIDIA NVVM Compiler
//
// Compiler Build ID: CL-36424714
// Cuda compilation tools, release 13.0, V13.0.88
// Based on NVVM 20.0.0
//

.version 9.0
.target sm_100
.address_size 64

	// .globl	_Z11add_vectorsPdS_S_

.visible .entry _Z11add_vectorsPdS_S_(
	.param .u64 .ptr .align 1 _Z11add_vectorsPdS_S__param_0,
	.param .u64 .ptr .align 1 _Z11add_vectorsPdS_S__param_1,
	.param .u64 .ptr .align 1 _Z11add_vectorsPdS_S__param_2
)
{
	.reg .b32 	%r<2>;
	.reg .b64 	%rd<11>;
	.reg .b64 	%fd<4>;

	ld.param.u64 	%rd1, [_Z11add_vectorsPdS_S__param_0];
	ld.param.u64 	%rd2, [_Z11add_vectorsPdS_S__param_1];
	ld.param.u64 	%rd3, [_Z11add_vectorsPdS_S__param_2];
	cvta.to.global.u64 	%rd4, %rd3;
	cvta.to.global.u64 	%rd5, %rd2;
	cvta.to.global.u64 	%rd6, %rd1;
	mov.u32 	%r1, %ctaid.x;
	mul.wide.u32 	%rd7, %r1, 8;
	add.s64 	%rd8, %rd6, %rd7;
	ld.global.f64 	%fd1, [%rd8];
	add.s64 	%rd9, %rd5, %rd7;
	ld.global.f64 	%fd2, [%rd9];
	add.f64 	%fd3, %fd1, %fd2;
	add.s64 	%rd10, %rd4, %rd7;
	st.global.f64 	[%rd10], %fd3;
	ret;

}


// ===== COMPILED SASS (sm_100) =====

	.target	sm_100

	.elftype	@"ET_EXEC"


//--------------------- .note.nv.tkinfo           --------------------------
	.section	.note.nv.tkinfo,"",@"SHT_NOTE"
	.sectionflags	@"SHF_NOTE_NV_TKINFO"
	.tkinfo
        /*0018*/ 	.word	0x00000002
        /*0030*/ 	.string	""
        /*0030*/ 	.string	"ptxas"
        /*0030*/ 	.string	"Cuda compilation tools, release 13.0, V13.0.88"
        /*0030*/ 	.string	"Build cuda_13.0.r13.0/compiler.36424714_0"
        /*0030*/ 	.string	"-arch sm_100 -m 64 "



//--------------------- .note.nv.cuinfo           --------------------------
	.section	.note.nv.cuinfo,"",@"SHT_NOTE"
	.sectionflags	@"SHF_NOTE_NV_CUINFO"
        /*0018*/ 	.short	0x0002
        /*001a*/ 	.short	0x0064
        /*001c*/ 	.short	0x0082
	.zero		2


//--------------------- .nv.info                  --------------------------
	.section	.nv.info,"",@"SHT_CUDA_INFO"
	.align	4


	//----- nvinfo : EIATTR_REGCOUNT
	.align		4
        /*0000*/ 	.byte	0x04, 0x2f
        /*0002*/ 	.short	(.L_1 - .L_0)
	.align		4
.L_0:
        /*0004*/ 	.word	index@(_Z11add_vectorsPdS_S_)
        /*0008*/ 	.word	0x0000000e


	//----- nvinfo : EIATTR_FRAME_SIZE
	.align		4
.L_1:
        /*000c*/ 	.byte	0x04, 0x11
        /*000e*/ 	.short	(.L_3 - .L_2)
	.align		4
.L_2:
        /*0010*/ 	.word	index@(_Z11add_vectorsPdS_S_)
        /*0014*/ 	.word	0x00000000


	//----- nvinfo : EIATTR_MIN_STACK_SIZE
	.align		4
.L_3:
        /*0018*/ 	.byte	0x04, 0x12
        /*001a*/ 	.short	(.L_5 - .L_4)
	.align		4
.L_4:
        /*001c*/ 	.word	index@(_Z11add_vectorsPdS_S_)
        /*0020*/ 	.word	0x00000000
.L_5:


//--------------------- .nv.compat                --------------------------
	.section	.nv.compat,"",@"SHT_CUDA_COMPAT_INFO"
	.align	4
        /*0000*/ 	.byte	0x02, 0x09, 0x00, 0x00, 0x02, 0x02, 0x01, 0x00, 0x02, 0x05, 0x05, 0x00, 0x03, 0x07, 0x01, 0x01
        /*0010*/ 	.byte	0x02, 0x03, 0x00, 0x00, 0x02, 0x06, 0x01, 0x00, 0x04, 0x0b, 0x08, 0x00, 0x01, 0x00, 0x00, 0x00
        /*0020*/ 	.byte	0x00, 0x00, 0x00, 0x00


//--------------------- .nv.info._Z11add_vectorsPdS_S_ --------------------------
	.section	.nv.info._Z11add_vectorsPdS_S_,"",@"SHT_CUDA_INFO"
	.sectionflags	@""
	.align	4


	//----- nvinfo : EIATTR_CUDA_API_VERSION
	.align		4
        /*0000*/ 	.byte	0x04, 0x37
        /*0002*/ 	.short	(.L_7 - .L_6)
.L_6:
        /*0004*/ 	.word	0x00000082


	//----- nvinfo : EIATTR_KPARAM_INFO
	.align		4
.L_7:
        /*0008*/ 	.byte	0x04, 0x17
        /*000a*/ 	.short	(.L_9 - .L_8)
.L_8:
        /*000c*/ 	.word	0x00000000
        /*0010*/ 	.short	0x0002
        /*0012*/ 	.short	0x0010
        /*0014*/ 	.byte	0x00, 0xf5, 0x21, 0x00


	//----- nvinfo : EIATTR_KPARAM_INFO
	.align		4
.L_9:
        /*0018*/ 	.byte	0x04, 0x17
        /*001a*/ 	.short	(.L_11 - .L_10)
.L_10:
        /*001c*/ 	.word	0x00000000
        /*0020*/ 	.short	0x0001
        /*0022*/ 	.short	0x0008
        /*0024*/ 	.byte	0x00, 0xf5, 0x21, 0x00


	//----- nvinfo : EIATTR_KPARAM_INFO
	.align		4
.L_11:
        /*0028*/ 	.byte	0x04, 0x17
        /*002a*/ 	.short	(.L_13 - .L_12)
.L_12:
        /*002c*/ 	.word	0x00000000
        /*0030*/ 	.short	0x0000
        /*0032*/ 	.short	0x0000
        /*0034*/ 	.byte	0x00, 0xf5, 0x21, 0x00


	//----- nvinfo : EIATTR_SPARSE_MMA_MASK
	.align		4
.L_13:
        /*0038*/ 	.byte	0x03, 0x50
        /*003a*/ 	.short	0x0000


	//----- nvinfo : EIATTR_MAXREG_COUNT
	.align		4
        /*003c*/ 	.byte	0x03, 0x1b
        /*003e*/ 	.short	0x00ff


	//----- nvinfo : EIATTR_MERCURY_ISA_VERSION
	.align		4
        /*0040*/ 	.byte	0x03, 0x5f
        /*0042*/ 	.short	0x0101


	//----- nvinfo : EIATTR_VRC_CTA_INIT_COUNT
	.align		4
        /*0044*/ 	.byte	0x02, 0x4a
	.zero		1
	.zero		1


	//----- nvinfo : EIATTR_EXIT_INSTR_OFFSETS
	.align		4
        /*0048*/ 	.byte	0x04, 0x1c
        /*004a*/ 	.short	(.L_15 - .L_14)


	//   ....[0]....
.L_14:
        /*004c*/ 	.word	0x000000d0


	//----- nvinfo : EIATTR_CBANK_PARAM_SIZE
	.align		4
.L_15:
        /*0050*/ 	.byte	0x03, 0x19
        /*0052*/ 	.short	0x0018


	//----- nvinfo : EIATTR_PARAM_CBANK
	.align		4
        /*0054*/ 	.byte	0x04, 0x0a
        /*0056*/ 	.short	(.L_17 - .L_16)
	.align		4
.L_16:
        /*0058*/ 	.word	index@(.nv.constant0._Z11add_vectorsPdS_S_)
        /*005c*/ 	.short	0x0380
        /*005e*/ 	.short	0x0018


	//----- nvinfo : EIATTR_SW_WAR
	.align		4
.L_17:
        /*0060*/ 	.byte	0x04, 0x36
        /*0062*/ 	.short	(.L_19 - .L_18)
.L_18:
        /*0064*/ 	.word	0x00000008
.L_19:


//--------------------- .nv.callgraph             --------------------------
	.section	.nv.callgraph,"",@"SHT_CUDA_CALLGRAPH"
	.align	4
	.sectionentsize	8
	.align		4
        /*0000*/ 	.word	0x00000000
	.align		4
        /*0004*/ 	.word	0xffffffff
	.align		4
        /*0008*/ 	.word	0x00000000
	.align		4
        /*000c*/ 	.word	0xfffffffe
	.align		4
        /*0010*/ 	.word	0x00000000
	.align		4
        /*0014*/ 	.word	0xfffffffd
	.align		4
        /*0018*/ 	.word	0x00000000
	.align		4
        /*001c*/ 	.word	0xfffffffc


//--------------------- .text._Z11add_vectorsPdS_S_ --------------------------
	.section	.text._Z11add_vectorsPdS_S_,"ax",@progbits
	.align	128
        .global         _Z11add_vectorsPdS_S_
        .type           _Z11add_vectorsPdS_S_,@function
        .size           _Z11add_vectorsPdS_S_,(.L_x_1 - _Z11add_vectorsPdS_S_)
        .other          _Z11add_vectorsPdS_S_,@"STO_CUDA_ENTRY STV_DEFAULT"
_Z11add_vectorsPdS_S_:
.text._Z11add_vectorsPdS_S_:
[----:B------:R-:W-:Y:S01]  /*0000*/  LDC R1, c[0x0][0x37c] ;  /* 0x0000df00ff017b82 */ /* 0x000fe20000000800 */
[----:B------:R-:W0:Y:S07]  /*0010*/  S2R R11, SR_CTAID.X ;  /* 0x00000000000b7919 */ /* 0x000e2e0000002500 */
[----:B------:R-:W0:Y:S01]  /*0020*/  LDC.64 R2, c[0x0][0x380] ;  /* 0x0000e000ff027b82 */ /* 0x000e220000000a00 */
[----:B------:R-:W1:Y:S07]  /*0030*/  LDCU.64 UR4, c[0x0][0x358] ;  /* 0x00006b00ff0477ac */ /* 0x000e6e0008000a00 */
[----:B------:R-:W2:Y:S08]  /*0040*/  LDC.64 R4, c[0x0][0x388] ;  /* 0x0000e200ff047b82 */ /* 0x000eb00000000a00 */
[----:B------:R-:W3:Y:S01]  /*0050*/  LDC.64 R8, c[0x0][0x390] ;  /* 0x0000e400ff087b82 */ /* 0x000ee20000000a00 */
[----:B0-----:R-:W-:-:S04]  /*0060*/  IMAD.WIDE.U32 R2, R11, 0x8, R2 ;  /* 0x000000080b027825 */ /* 0x001fc800078e0002 */
[C---:B--2---:R-:W-:Y:S02]  /*0070*/  IMAD.WIDE.U32 R4, R11.reuse, 0x8, R4 ;  /* 0x000000080b047825 */ /* 0x044fe400078e0004 */
[----:B-1----:R-:W2:Y:S04]  /*0080*/  LDG.E.64 R2, desc[UR4][R2.64] ;  /* 0x0000000402027981 */ /* 0x002ea8000c1e1b00 */
[----:B------:R-:W2:Y:S01]  /*0090*/  LDG.E.64 R4, desc[UR4][R4.64] ;  /* 0x0000000404047981 */ /* 0x000ea2000c1e1b00 */
[----:B---3--:R-:W-:Y:S01]  /*00a0*/  IMAD.WIDE.U32 R8, R11, 0x8, R8 ;  /* 0x000000080b087825 */ /* 0x008fe200078e0008 */
[----:B--2---:R-:W-:-:S07]  /*00b0*/  DADD R6, R2, R4 ;  /* 0x0000000002067229 */ /* 0x004fce0000000004 */
[----:B------:R-:W-:Y:S01]  /*00c0*/  STG.E.64 desc[UR4][R8.64], R6 ;  /* 0x0000000608007986 */ /* 0x000fe2000c101b04 */
[----:B------:R-:W-:Y:S05]  /*00d0*/  EXIT ;  /* 0x000000000000794d */ /* 0x000fea0003800000 */
.L_x_0:
[----:B------:R-:W-:-:S00]  /*00e0*/  BRA `(.L_x_0) ;  /* 0xfffffffc00fc7947 */ /* 0x000fc0000383ffff */
[----:B------:R-:W-:-:S00]  /*00f0*/  NOP ;  /* 0x0000000000007918 */ /* 0x000fc00000000000 */
        /* <DEDUP_REMOVED lines=8> */
.L_x_1:


//--------------------- .nv.shared.reserved.0     --------------------------
	.section	.nv.shared.reserved.0,"aw",@nobits
	.weak		__nv_reservedSMEM_offset_0_alias
	.size		__nv_reservedSMEM_offset_0_alias, 0, 64
	.other		__nv_reservedSMEM_offset_0_alias,@"STO_CUDA_RESERVED_SHARED STV_DEFAULT"
__nv_reservedSMEM_offset_0_alias:
	.zero		0
	.zero		64


//--------------------- .nv.constant0._Z11add_vectorsPdS_S_ --------------------------
	.section	.nv.constant0._Z11add_vectorsPdS_S_,"a",@progbits
	.sectionflags	@""
	.align	4
.nv.constant0._Z11add_vectorsPdS_S_:
	.zero		920


//--------------------- SYMBOLS --------------------------

	.type		.nv.reservedSmem.offset0,@object
	.size		.nv.reservedSmem.offset0,0x4
